	.headerflags	@"EF_CUDA_TEXMODE_UNIFIED EF_CUDA_64BIT_ADDRESS EF_CUDA_ACCELERATORS EF_CUDA_SM90 EF_CUDA_VIRTUAL_SM(EF_CUDA_SM90)"
	.elftype	@"ET_EXEC"


//--------------------- .nv.info                  --------------------------
	.section	.nv.info,"",@"SHT_CUDA_INFO"
	.align	4


	//----- nvinfo : EIATTR_REGCOUNT
	.align		4
        /*0000*/ 	.byte	0x04, 0x2f
        /*0002*/ 	.short	(.L_3 - .L_2)
	.align		4
.L_2:
        /*0004*/ 	.word	index@(triton_poi_fused__native_batch_norm_legit_no_training_add_relu_threshold_backward_20)
        /*0008*/ 	.word	0x00000012


	//----- nvinfo : EIATTR_MIN_STACK_SIZE
	.align		4
.L_3:
        /*000c*/ 	.byte	0x04, 0x12
        /*000e*/ 	.short	(.L_5 - .L_4)
	.align		4
.L_4:
        /*0010*/ 	.word	index@(triton_poi_fused__native_batch_norm_legit_no_training_add_relu_threshold_backward_20)
        /*0014*/ 	.word	0x00000000


	//----- nvinfo : EIATTR_FRAME_SIZE
	.align		4
.L_5:
        /*0018*/ 	.byte	0x04, 0x11
        /*001a*/ 	.short	(.L_7 - .L_6)
	.align		4
.L_6:
        /*001c*/ 	.word	index@(triton_poi_fused__native_batch_norm_legit_no_training_add_relu_threshold_backward_20)
        /*0020*/ 	.word	0x00000000


	//----- nvinfo : EIATTR_MIN_STACK_SIZE
	.align		4
.L_7:
        /*0024*/ 	.byte	0x04, 0x12
        /*0026*/ 	.short	(.L_9 - .L_8)
	.align		4
.L_8:
        /*0028*/ 	.word	index@(triton_poi_fused__native_batch_norm_legit_no_training_add_relu_threshold_backward_20)
        /*002c*/ 	.word	0x00000000
.L_9:


//--------------------- .nv.info.triton_poi_fused__native_batch_norm_legit_no_training_add_relu_threshold_backward_20 --------------------------
	.section	.nv.info.triton_poi_fused__native_batch_norm_legit_no_training_add_relu_threshold_backward_20,"",@"SHT_CUDA_INFO"
	.sectionflags	@""
	.align	4


	//----- nvinfo : EIATTR_CUDA_API_VERSION
	.align		4
        /*0000*/ 	.byte	0x04, 0x37
        /*0002*/ 	.short	(.L_11 - .L_10)
.L_10:
        /*0004*/ 	.word	0x0000007c


	//----- nvinfo : EIATTR_KPARAM_INFO
	.align		4
.L_11:
        /*0008*/ 	.byte	0x04, 0x17
        /*000a*/ 	.short	(.L_13 - .L_12)
.L_12:
        /*000c*/ 	.word	0x00000000
        /*0010*/ 	.short	0x0008
        /*0012*/ 	.short	0x0040
        /*0014*/ 	.byte	0x00, 0xf0, 0x11, 0x00


	//----- nvinfo : EIATTR_KPARAM_INFO
	.align		4
.L_13:
        /*0018*/ 	.byte	0x04, 0x17
        /*001a*/ 	.short	(.L_15 - .L_14)
.L_14:
        /*001c*/ 	.word	0x00000000
        /*0020*/ 	.short	0x0007
        /*0022*/ 	.short	0x0038
        /*0024*/ 	.byte	0x00, 0xf4, 0x21, 0x00


	//----- nvinfo : EIATTR_KPARAM_INFO
	.align		4
.L_15:
        /*0028*/ 	.byte	0x04, 0x17
        /*002a*/ 	.short	(.L_17 - .L_16)
.L_16:
        /*002c*/ 	.word	0x00000000
        /*0030*/ 	.short	0x0006
        /*0032*/ 	.short	0x0030
        /*0034*/ 	.byte	0x00, 0xf4, 0x21, 0x00


	//----- nvinfo : EIATTR_KPARAM_INFO
	.align		4
.L_17:
        /*0038*/ 	.byte	0x04, 0x17
        /*003a*/ 	.short	(.L_19 - .L_18)
.L_18:
        /*003c*/ 	.word	0x00000000
        /*0040*/ 	.short	0x0005
        /*0042*/ 	.short	0x0028
        /*0044*/ 	.byte	0x00, 0xf4, 0x21, 0x00


	//----- nvinfo : EIATTR_KPARAM_INFO
	.align		4
.L_19:
        /*0048*/ 	.byte	0x04, 0x17
        /*004a*/ 	.short	(.L_21 - .L_20)
.L_20:
        /*004c*/ 	.word	0x00000000
        /*0050*/ 	.short	0x0004
        /*0052*/ 	.short	0x0020
        /*0054*/ 	.byte	0x00, 0xf4, 0x21, 0x00


	//----- nvinfo : EIATTR_KPARAM_INFO
	.align		4
.L_21:
        /*0058*/ 	.byte	0x04, 0x17
        /*005a*/ 	.short	(.L_23 - .L_22)
.L_22:
        /*005c*/ 	.word	0x00000000
        /*0060*/ 	.short	0x0003
        /*0062*/ 	.short	0x0018
        /*0064*/ 	.byte	0x00, 0xf4, 0x21, 0x00


	//----- nvinfo : EIATTR_KPARAM_INFO
	.align		4
.L_23:
        /*0068*/ 	.byte	0x04, 0x17
        /*006a*/ 	.short	(.L_25 - .L_24)
.L_24:
        /*006c*/ 	.word	0x00000000
        /*0070*/ 	.short	0x0002
        /*0072*/ 	.short	0x0010
        /*0074*/ 	.byte	0x00, 0xf4, 0x21, 0x00


	//----- nvinfo : EIATTR_KPARAM_INFO
	.align		4
.L_25:
        /*0078*/ 	.byte	0x04, 0x17
        /*007a*/ 	.short	(.L_27 - .L_26)
.L_26:
        /*007c*/ 	.word	0x00000000
        /*0080*/ 	.short	0x0001
        /*0082*/ 	.short	0x0008
        /*0084*/ 	.byte	0x00, 0xf4, 0x21, 0x00


	//----- nvinfo : EIATTR_KPARAM_INFO
	.align		4
.L_27:
        /*0088*/ 	.byte	0x04, 0x17
        /*008a*/ 	.short	(.L_29 - .L_28)
.L_28:
        /*008c*/ 	.word	0x00000000
        /*0090*/ 	.short	0x0000
        /*0092*/ 	.short	0x0000
        /*0094*/ 	.byte	0x00, 0xf4, 0x21, 0x00


	//----- nvinfo : EIATTR_SPARSE_MMA_MASK
	.align		4
.L_29:
        /*0098*/ 	.byte	0x03, 0x50
        /*009a*/ 	.short	0x0000


	//----- nvinfo : EIATTR_MAXREG_COUNT
	.align		4
        /*009c*/ 	.byte	0x03, 0x1b
        /*009e*/ 	.short	0x00ff


	//----- nvinfo : EIATTR_EXIT_INSTR_OFFSETS
	.align		4
        /*00a0*/ 	.byte	0x04, 0x1c
        /*00a2*/ 	.short	(.L_31 - .L_30)


	//   ....[0]....
.L_30:
        /*00a4*/ 	.word	0x000004b0


	//----- nvinfo : EIATTR_REQNTID
	.align		4
.L_31:
        /*00a8*/ 	.byte	0x04, 0x10
        /*00aa*/ 	.short	(.L_33 - .L_32)
.L_32:
        /*00ac*/ 	.word	0x00000100
        /*00b0*/ 	.word	0x00000001
        /*00b4*/ 	.word	0x00000001


	//----- nvinfo : EIATTR_CBANK_PARAM_SIZE
	.align		4
.L_33:
        /*00b8*/ 	.byte	0x03, 0x19
        /*00ba*/ 	.short	0x0044


	//----- nvinfo : EIATTR_PARAM_CBANK
	.align		4
        /*00bc*/ 	.byte	0x04, 0x0a
        /*00be*/ 	.short	(.L_35 - .L_34)
	.align		4
.L_34:
        /*00c0*/ 	.word	index@(.nv.constant0.triton_poi_fused__native_batch_norm_legit_no_training_add_relu_threshold_backward_20)
        /*00c4*/ 	.short	0x0210
        /*00c6*/ 	.short	0x0044


	//----- nvinfo : EIATTR_SW_WAR
	.align		4
.L_35:
        /*00c8*/ 	.byte	0x04, 0x36
        /*00ca*/ 	.short	(.L_37 - .L_36)
.L_36:
        /*00cc*/ 	.word	0x00000008
.L_37:


//--------------------- .nv.callgraph             --------------------------
	.section	.nv.callgraph,"",@"SHT_CUDA_CALLGRAPH"
	.align	4
	.sectionentsize	8
	.align		4
        /*0000*/ 	.word	0x00000000
	.align		4
        /*0004*/ 	.word	0xffffffff
	.align		4
        /*0008*/ 	.word	0x00000000
	.align		4
        /*000c*/ 	.word	0xfffffffe
	.align		4
        /*0010*/ 	.word	0x00000000
	.align		4
        /*0014*/ 	.word	0xfffffffd
	.align		4
        /*0018*/ 	.word	0x00000000
	.align		4
        /*001c*/ 	.word	0xfffffffc


//--------------------- .nv.constant4             --------------------------
	.section	.nv.constant4,"a",@progbits
	.align	8
	.align		8
.nv.constant4:
        /*0000*/ 	.dword	_$_str
	.align		8
        /*0008*/ 	.dword	_$_str_$_2


//--------------------- .text.triton_poi_fused__native_batch_norm_legit_no_training_add_relu_threshold_backward_20 --------------------------
	.section	.text.triton_poi_fused__native_batch_norm_legit_no_training_add_relu_threshold_backward_20,"ax",@progbits
	.align	128
        .global         triton_poi_fused__native_batch_norm_legit_no_training_add_relu_threshold_backward_20
        .type           triton_poi_fused__native_batch_norm_legit_no_training_add_relu_threshold_backward_20,@function
        .size           triton_poi_fused__native_batch_norm_legit_no_training_add_relu_threshold_backward_20,(.L_x_1 - triton_poi_fused__native_batch_norm_legit_no_training_add_relu_threshold_backward_20)
        .other          triton_poi_fused__native_batch_norm_legit_no_training_add_relu_threshold_backward_20,@"STO_CUDA_ENTRY STV_DEFAULT"
triton_poi_fused__native_batch_norm_legit_no_training_add_relu_threshold_backward_20:
.text.triton_poi_fused__native_batch_norm_legit_no_training_add_relu_threshold_backward_20:
[----:B------:R-:W-:Y:S01]  /*0000*/  LDC R1, c[0x0][0x28] ;  /* 0x00000a00ff017b82 */ /* 0x000fe20000000800 */
[----:B------:R-:W1:Y:S07]  /*0010*/  S2R R0, SR_TID.X ;  /* 0x0000000000007919 */ /* 0x000e6e0000002100 */
[----:B------:R-:W2:Y:S01]  /*0020*/  LDC.64 R2, c[0x0][0x220] ;  /* 0x00008800ff027b82 */ /* 0x000ea20000000a00 */
[----:B------:R-:W-:Y:S01]  /*0030*/  ULDC.64 UR4, c[0x0][0x208] ;  /* 0x0000820000047ab9 */ /* 0x000fe20000000a00 */
[----:B------:R-:W-:Y:S01]  /*0040*/  ULDC.64 UR6, c[0x0][0x248] ;  /* 0x0000920000067ab9 */ /* 0x000fe20000000a00 */
[----:B------:R-:W3:Y:S05]  /*0050*/  S2R R7, SR_CTAID.X ;  /* 0x0000000000077919 */ /* 0x000eea0000002500 */
[----:B------:R-:W4:Y:S08]  /*0060*/  LDC.64 R8, c[0x0][0x228] ;  /* 0x00008a00ff087b82 */ /* 0x000f300000000a00 */
[----:B------:R-:W5:Y:S08]  /*0070*/  LDC.64 R10, c[0x0][0x230] ;  /* 0x00008c00ff0a7b82 */ /* 0x000f700000000a00 */
[----:B------:R-:W4:Y:S01]  /*0080*/  LDC.64 R12, c[0x0][0x238] ;  /* 0x00008e00ff0c7b82 */ /* 0x000f220000000a00 */
[----:B-1----:R-:W-:-:S02]  /*0090*/  SHF.L.U32 R0, R0, 0x1, RZ ;  /* 0x0000000100007819 */ /* 0x002fc400000006ff */
[----:B---3--:R-:W-:Y:S02]  /*00a0*/  SHF.R.S32.HI R5, RZ, 0x16, R7 ;  /* 0x00000016ff057819 */ /* 0x008fe40000011407 */
[----:B------:R-:W-:Y:S02]  /*00b0*/  LOP3.LUT R0, R0, 0x1fe, RZ, 0xc0, !PT ;  /* 0x000001fe00007812 */ /* 0x000fe400078ec0ff */
[----:B------:R-:W-:Y:S02]  /*00c0*/  SGXT R5, R5, 0x1 ;  /* 0x000000010505781a */ /* 0x000fe40000000200 */
[----:B------:R-:W-:Y:S02]  /*00d0*/  LEA R0, R7, R0, 0x9 ;  /* 0x0000000007007211 */ /* 0x000fe400078e48ff */
[----:B------:R-:W1:Y:S02]  /*00e0*/  LDC.64 R6, c[0x0][0x218] ;  /* 0x00008600ff067b82 */ /* 0x000e640000000a00 */
[----:B------:R-:W-:-:S04]  /*00f0*/  LEA.HI R5, R5, R0, RZ, 0x9 ;  /* 0x0000000005057211 */ /* 0x000fc800078f48ff */
[----:B------:R-:W-:-:S04]  /*0100*/  LOP3.LUT R5, R5, 0xfffffe00, RZ, 0xc0, !PT ;  /* 0xfffffe0005057812 */ /* 0x000fc800078ec0ff */
[----:B------:R-:W-:Y:S02]  /*0110*/  IADD3 R15, R0, -R5, RZ ;  /* 0x80000005000f7210 */ /* 0x000fe40007ffe0ff */
[----:B------:R-:W3:Y:S03]  /*0120*/  LDC.64 R4, c[0x0][0x210] ;  /* 0x00008400ff047b82 */ /* 0x000ee60000000a00 */
[----:B--2---:R-:W-:-:S06]  /*0130*/  IMAD.WIDE R2, R15, 0x4, R2 ;  /* 0x000000040f027825 */ /* 0x004fcc00078e0202 */
[----:B------:R-:W2:Y:S01]  /*0140*/  LDG.E.EL.64 R2, desc[UR4][R2.64] ;  /* 0x0000000402027981 */ /* 0x000ea2000c2e1b00 */
[----:B-1----:R-:W-:-:S04]  /*0150*/  IMAD.WIDE R6, R15, 0x4, R6 ;  /* 0x000000040f067825 */ /* 0x002fc800078e0206 */
[C---:B----4-:R-:W-:Y:S02]  /*0160*/  IMAD.WIDE R8, R15.reuse, 0x4, R8 ;  /* 0x000000040f087825 */ /* 0x050fe400078e0208 */
[----:B------:R-:W4:Y:S02]  /*0170*/  LDG.E.EL.64 R6, desc[UR4][R6.64] ;  /* 0x0000000406067981 */ /* 0x000f24000c2e1b00 */
[----:B-----5:R-:W-:Y:S02]  /*0180*/  IMAD.WIDE R10, R15, 0x4, R10 ;  /* 0x000000040f0a7825 */ /* 0x020fe400078e020a */
[----:B------:R-:W5:Y:S02]  /*0190*/  LDG.E.EL.64 R8, desc[UR4][R8.64] ;  /* 0x0000000408087981 */ /* 0x000f64000c2e1b00 */
[C---:B---3--:R-:W-:Y:S02]  /*01a0*/  IMAD.WIDE R4, R0.reuse, 0x4, R4 ;  /* 0x0000000400047825 */ /* 0x048fe400078e0204 */
[----:B------:R-:W5:Y:S04]  /*01b0*/  LDG.E.EL.64 R10, desc[UR4][R10.64] ;  /* 0x000000040a0a7981 */ /* 0x000f68000c2e1b00 */
[----:B------:R-:W4:Y:S01]  /*01c0*/  LDG.E.64 R4, desc[UR4][R4.64] ;  /* 0x0000000404047981 */ /* 0x000f22000c1e1b00 */
[----:B0-----:R-:W-:-:S06]  /*01d0*/  IMAD.WIDE R12, R0, 0x4, R12 ;  /* 0x00000004000c7825 */ /* 0x001fcc00078e020c */
[----:B------:R-:W3:Y:S01]  /*01e0*/  LDG.E.64 R12, desc[UR4][R12.64] ;  /* 0x000000040c0c7981 */ /* 0x000ee2000c1e1b00 */
[----:B--2---:R-:W-:Y:S01]  /*01f0*/  FADD R2, R2, 9.9999997473787516356e-06 ;  /* 0x3727c5ac02027421 */ /* 0x004fe20000000000 */
[----:B------:R-:W-:-:S03]  /*0200*/  FADD R3, R3, 9.9999997473787516356e-06 ;  /* 0x3727c5ac03037421 */ /* 0x000fc60000000000 */
[----:B------:R-:W0:Y:S08]  /*0210*/  MUFU.SQRT R14, R2 ;  /* 0x00000002000e7308 */ /* 0x000e300000002000 */
[----:B------:R-:W1:Y:S01]  /*0220*/  MUFU.SQRT R15, R3 ;  /* 0x00000003000f7308 */ /* 0x000e620000002000 */
[C---:B0-----:R-:W-:Y:S02]  /*0230*/  FSETP.GT.AND P0, PT, R14.reuse, 8.50705917302346158658e+37, PT ;  /* 0x7e8000000e00780b */ /* 0x041fe40003f04000 */
[----:B------:R-:W-:-:S02]  /*0240*/  FSETP.GEU.AND P2, PT, R14, 1.175494350822287508e-38, PT ;  /* 0x008000000e00780b */ /* 0x000fc40003f4e000 */
[C---:B-1----:R-:W-:Y:S02]  /*0250*/  FSETP.GT.AND P1, PT, R15.reuse, 8.50705917302346158658e+37, PT ;  /* 0x7e8000000f00780b */ /* 0x042fe40003f24000 */
[----:B------:R-:W-:-:S07]  /*0260*/  FSETP.GEU.AND P3, PT, R15, 1.175494350822287508e-38, PT ;  /* 0x008000000f00780b */ /* 0x000fce0003f6e000 */
[----:B------:R-:W-:Y:S01]  /*0270*/  @P0 FMUL R14, R14, 0.25 ;  /* 0x3e8000000e0e0820 */ /* 0x000fe20000400000 */
[----:B------:R-:W-:-:S03]  /*0280*/  HFMA2.MMA R2, -RZ, RZ, 1.625, 0 ;  /* 0x3e800000ff027435 */ /* 0x000fc600000001ff */
[----:B------:R-:W-:Y:S01]  /*0290*/  @!P2 FMUL R14, R14, 16777216 ;  /* 0x4b8000000e0ea820 */ /* 0x000fe20000400000 */
[----:B------:R-:W-:-:S04]  /*02a0*/  @P1 FMUL R15, R15, 0.25 ;  /* 0x3e8000000f0f1820 */ /* 0x000fc80000400000 */
[----:B------:R-:W-:Y:S01]  /*02b0*/  @!P3 FMUL R15, R15, 16777216 ;  /* 0x4b8000000f0fb820 */ /* 0x000fe20000400000 */
[----:B------:R-:W0:Y:S01]  /*02c0*/  MUFU.RCP R14, R14 ;  /* 0x0000000e000e7308 */ /* 0x000e220000001000 */
[----:B------:R-:W-:-:S07]  /*02d0*/  FSEL R3, R2, 1, P0 ;  /* 0x3f80000002037808 */ /* 0x000fce0000000000 */
[----:B------:R-:W1:Y:S01]  /*02e0*/  MUFU.RCP R15, R15 ;  /* 0x0000000f000f7308 */ /* 0x000e620000001000 */
[----:B------:R-:W-:Y:S01]  /*02f0*/  FSEL R2, R2, 1, P1 ;  /* 0x3f80000002027808 */ /* 0x000fe20000800000 */
[----:B------:R-:W-:Y:S01]  /*0300*/  @!P2 FMUL R3, R3, 16777216 ;  /* 0x4b8000000303a820 */ /* 0x000fe20000400000 */
[----:B----4-:R-:W-:-:S03]  /*0310*/  FADD R4, R4, -R6 ;  /* 0x8000000604047221 */ /* 0x010fc60000000000 */
[----:B------:R-:W-:Y:S01]  /*0320*/  @!P3 FMUL R2, R2, 16777216 ;  /* 0x4b8000000202b820 */ /* 0x000fe20000400000 */
[----:B0-----:R-:W-:Y:S01]  /*0330*/  FMUL R3, R14, R3 ;  /* 0x000000030e037220 */ /* 0x001fe20000400000 */
[----:B------:R-:W-:-:S03]  /*0340*/  FADD R5, R5, -R7 ;  /* 0x8000000705057221 */ /* 0x000fc60000000000 */
[----:B------:R-:W-:Y:S01]  /*0350*/  FMUL R7, R3, R4 ;  /* 0x0000000403077220 */ /* 0x000fe20000400000 */
[----:B-1----:R-:W-:-:S03]  /*0360*/  FMUL R2, R15, R2 ;  /* 0x000000020f027220 */ /* 0x002fc60000400000 */
[----:B-----5:R-:W-:Y:S01]  /*0370*/  FFMA R7, R8, R7, R10 ;  /* 0x0000000708077223 */ /* 0x020fe2000000000a */
[----:B------:R-:W-:Y:S02]  /*0380*/  FMUL R4, R2, R5 ;  /* 0x0000000502047220 */ /* 0x000fe40000400000 */
[----:B------:R-:W0:Y:S02]  /*0390*/  LDC.64 R2, c[0x0][0x240] ;  /* 0x00009000ff027b82 */ /* 0x000e240000000a00 */
[----:B------:R-:W-:Y:S01]  /*03a0*/  FFMA R4, R9, R4, R11 ;  /* 0x0000000409047223 */ /* 0x000fe2000000000b */
[----:B---3--:R-:W-:Y:S01]  /*03b0*/  FSETP.GEU.AND P1, PT, R7, -R12, PT ;  /* 0x8000000c0700720b */ /* 0x008fe20003f2e000 */
[----:B------:R-:W-:Y:S02]  /*03c0*/  FADD R7, R12, R7 ;  /* 0x000000070c077221 */ /* 0x000fe40000000000 */
[----:B------:R-:W-:Y:S01]  /*03d0*/  FADD R5, R13, R4 ;  /* 0x000000040d057221 */ /* 0x000fe20000000000 */
[----:B------:R-:W-:-:S02]  /*03e0*/  FSETP.GEU.AND P0, PT, R4, -R13, PT ;  /* 0x8000000d0400720b */ /* 0x000fc40003f0e000 */
[----:B------:R-:W-:Y:S02]  /*03f0*/  FSEL R6, R7, RZ, P1 ;  /* 0x000000ff07067208 */ /* 0x000fe40000800000 */
[----:B------:R-:W-:Y:S02]  /*0400*/  FSEL R7, R5, RZ, P0 ;  /* 0x000000ff05077208 */ /* 0x000fe40000000000 */
[----:B------:R-:W-:Y:S02]  /*0410*/  FSETP.GTU.AND P1, PT, R6, RZ, PT ;  /* 0x000000ff0600720b */ /* 0x000fe40003f2c000 */
[----:B------:R-:W-:Y:S02]  /*0420*/  FSETP.GTU.AND P0, PT, R7, RZ, PT ;  /* 0x000000ff0700720b */ /* 0x000fe40003f0c000 */
[----:B------:R-:W-:Y:S02]  /*0430*/  IADD3 R4, P2, R0, UR6, RZ ;  /* 0x0000000600047c10 */ /* 0x000fe4000ff5e0ff */
[----:B------:R-:W-:-:S02]  /*0440*/  SEL R8, RZ, 0x1, P1 ;  /* 0x00000001ff087807 */ /* 0x000fc40000800000 */
[----:B------:R-:W-:Y:S02]  /*0450*/  SEL R9, RZ, 0x100, P0 ;  /* 0x00000100ff097807 */ /* 0x000fe40000000000 */
[C---:B------:R-:W-:Y:S01]  /*0460*/  LEA.HI.X.SX32 R5, R0.reuse, UR7, 0x1, P2 ;  /* 0x0000000700057c11 */ /* 0x040fe200090f0eff */
[----:B0-----:R-:W-:Y:S01]  /*0470*/  IMAD.WIDE R2, R0, 0x4, R2 ;  /* 0x0000000400027825 */ /* 0x001fe200078e0202 */
[----:B------:R-:W-:-:S04]  /*0480*/  IADD3 R9, R8, R9, RZ ;  /* 0x0000000908097210 */ /* 0x000fc80007ffe0ff */
[----:B------:R-:W-:Y:S04]  /*0490*/  STG.E.64 desc[UR4][R2.64], R6 ;  /* 0x0000000602007986 */ /* 0x000fe8000c101b04 */
[----:B------:R-:W-:Y:S01]  /*04a0*/  STG.E.U16 desc[UR4][R4.64], R9 ;  /* 0x0000000904007986 */ /* 0x000fe2000c101504 */
[----:B------:R-:W-:Y:S05]  /*04b0*/  EXIT ;  /* 0x000000000000794d */ /* 0x000fea0003800000 */
.L_x_0:
[----:B------:R-:W-:-:S00]  /*04c0*/  BRA `(.L_x_0) ;  /* 0xfffffffc00fc7947 */ /* 0x000fc0000383ffff */
[----:B------:R-:W-:-:S00]  /*04d0*/  NOP ;  /* 0x0000000000007918 */ /* 0x000fc00000000000 */
        /* <DEDUP_REMOVED lines=10> */
.L_x_1:


//--------------------- .nv.global.init           --------------------------
	.section	.nv.global.init,"aw",@progbits
.nv.global.init:
	.type		_$_str,@object
	.size		_$_str,(_$_str_$_2 - _$_str)
_$_str:
        /*0000*/ 	.byte	0x5f, 0x5f, 0x43, 0x55, 0x44, 0x41, 0x5f, 0x46, 0x54, 0x5a, 0x00
	.type		_$_str_$_2,@object
	.size		_$_str_$_2,(.L_1 - _$_str_$_2)
_$_str_$_2:
        /*000b*/ 	.byte	0x5f, 0x5f, 0x43, 0x55, 0x44, 0x41, 0x5f, 0x50, 0x52, 0x45, 0x43, 0x5f, 0x53, 0x51, 0x52, 0x54
        /*001b*/ 	.byte	0x00
.L_1:


//--------------------- .nv.constant0.triton_poi_fused__native_batch_norm_legit_no_training_add_relu_threshold_backward_20 --------------------------
	.section	.nv.constant0.triton_poi_fused__native_batch_norm_legit_no_training_add_relu_threshold_backward_20,"a",@progbits
	.sectionflags	@""
	.align	4
.nv.constant0.triton_poi_fused__native_batch_norm_legit_no_training_add_relu_threshold_backward_20:
	.zero		596
